	.headerflags	@"EF_CUDA_TEXMODE_UNIFIED EF_CUDA_64BIT_ADDRESS EF_CUDA_ACCELERATORS EF_CUDA_SM90 EF_CUDA_VIRTUAL_SM(EF_CUDA_SM90)"
	.elftype	@"ET_EXEC"


//--------------------- .nv.info                  --------------------------
	.section	.nv.info,"",@"SHT_CUDA_INFO"
	.align	4


	//----- nvinfo : EIATTR_REGCOUNT
	.align		4
        /*0000*/ 	.byte	0x04, 0x2f
        /*0002*/ 	.short	(.L_1 - .L_0)
	.align		4
.L_0:
        /*0004*/ 	.word	index@(triton_poi_fused_cat_9)
        /*0008*/ 	.word	0x0000001d


	//----- nvinfo : EIATTR_MIN_STACK_SIZE
	.align		4
.L_1:
        /*000c*/ 	.byte	0x04, 0x12
        /*000e*/ 	.short	(.L_3 - .L_2)
	.align		4
.L_2:
        /*0010*/ 	.word	index@(triton_poi_fused_cat_9)
        /*0014*/ 	.word	0x00000000


	//----- nvinfo : EIATTR_FRAME_SIZE
	.align		4
.L_3:
        /*0018*/ 	.byte	0x04, 0x11
        /*001a*/ 	.short	(.L_5 - .L_4)
	.align		4
.L_4:
        /*001c*/ 	.word	index@(triton_poi_fused_cat_9)
        /*0020*/ 	.word	0x00000000


	//----- nvinfo : EIATTR_MIN_STACK_SIZE
	.align		4
.L_5:
        /*0024*/ 	.byte	0x04, 0x12
        /*0026*/ 	.short	(.L_7 - .L_6)
	.align		4
.L_6:
        /*0028*/ 	.word	index@(triton_poi_fused_cat_9)
        /*002c*/ 	.word	0x00000000
.L_7:


//--------------------- .nv.info.triton_poi_fused_cat_9 --------------------------
	.section	.nv.info.triton_poi_fused_cat_9,"",@"SHT_CUDA_INFO"
	.sectionflags	@""
	.align	4


	//----- nvinfo : EIATTR_CUDA_API_VERSION
	.align		4
        /*0000*/ 	.byte	0x04, 0x37
        /*0002*/ 	.short	(.L_9 - .L_8)
.L_8:
        /*0004*/ 	.word	0x0000007c


	//----- nvinfo : EIATTR_KPARAM_INFO
	.align		4
.L_9:
        /*0008*/ 	.byte	0x04, 0x17
        /*000a*/ 	.short	(.L_11 - .L_10)
.L_10:
        /*000c*/ 	.word	0x00000000
        /*0010*/ 	.short	0x0009
        /*0012*/ 	.short	0x0048
        /*0014*/ 	.byte	0x00, 0xf0, 0x11, 0x00


	//----- nvinfo : EIATTR_KPARAM_INFO
	.align		4
.L_11:
        /*0018*/ 	.byte	0x04, 0x17
        /*001a*/ 	.short	(.L_13 - .L_12)
.L_12:
        /*001c*/ 	.word	0x00000000
        /*0020*/ 	.short	0x0008
        /*0022*/ 	.short	0x0040
        /*0024*/ 	.byte	0x00, 0xf4, 0x21, 0x00


	//----- nvinfo : EIATTR_KPARAM_INFO
	.align		4
.L_13:
        /*0028*/ 	.byte	0x04, 0x17
        /*002a*/ 	.short	(.L_15 - .L_14)
.L_14:
        /*002c*/ 	.word	0x00000000
        /*0030*/ 	.short	0x0007
        /*0032*/ 	.short	0x0038
        /*0034*/ 	.byte	0x00, 0xf4, 0x21, 0x00


	//----- nvinfo : EIATTR_KPARAM_INFO
	.align		4
.L_15:
        /*0038*/ 	.byte	0x04, 0x17
        /*003a*/ 	.short	(.L_17 - .L_16)
.L_16:
        /*003c*/ 	.word	0x00000000
        /*0040*/ 	.short	0x0006
        /*0042*/ 	.short	0x0030
        /*0044*/ 	.byte	0x00, 0xf4, 0x21, 0x00


	//----- nvinfo : EIATTR_KPARAM_INFO
	.align		4
.L_17:
        /*0048*/ 	.byte	0x04, 0x17
        /*004a*/ 	.short	(.L_19 - .L_18)
.L_18:
        /*004c*/ 	.word	0x00000000
        /*0050*/ 	.short	0x0005
        /*0052*/ 	.short	0x0028
        /*0054*/ 	.byte	0x00, 0xf4, 0x21, 0x00


	//----- nvinfo : EIATTR_KPARAM_INFO
	.align		4
.L_19:
        /*0058*/ 	.byte	0x04, 0x17
        /*005a*/ 	.short	(.L_21 - .L_20)
.L_20:
        /*005c*/ 	.word	0x00000000
        /*0060*/ 	.short	0x0004
        /*0062*/ 	.short	0x0020
        /*0064*/ 	.byte	0x00, 0xf4, 0x21, 0x00


	//----- nvinfo : EIATTR_KPARAM_INFO
	.align		4
.L_21:
        /*0068*/ 	.byte	0x04, 0x17
        /*006a*/ 	.short	(.L_23 - .L_22)
.L_22:
        /*006c*/ 	.word	0x00000000
        /*0070*/ 	.short	0x0003
        /*0072*/ 	.short	0x0018
        /*0074*/ 	.byte	0x00, 0xf4, 0x21, 0x00


	//----- nvinfo : EIATTR_KPARAM_INFO
	.align		4
.L_23:
        /*0078*/ 	.byte	0x04, 0x17
        /*007a*/ 	.short	(.L_25 - .L_24)
.L_24:
        /*007c*/ 	.word	0x00000000
        /*0080*/ 	.short	0x0002
        /*0082*/ 	.short	0x0010
        /*0084*/ 	.byte	0x00, 0xf4, 0x21, 0x00


	//----- nvinfo : EIATTR_KPARAM_INFO
	.align		4
.L_25:
        /*0088*/ 	.byte	0x04, 0x17
        /*008a*/ 	.short	(.L_27 - .L_26)
.L_26:
        /*008c*/ 	.word	0x00000000
        /*0090*/ 	.short	0x0001
        /*0092*/ 	.short	0x0008
        /*0094*/ 	.byte	0x00, 0xf4, 0x21, 0x00


	//----- nvinfo : EIATTR_KPARAM_INFO
	.align		4
.L_27:
        /*0098*/ 	.byte	0x04, 0x17
        /*009a*/ 	.short	(.L_29 - .L_28)
.L_28:
        /*009c*/ 	.word	0x00000000
        /*00a0*/ 	.short	0x0000
        /*00a2*/ 	.short	0x0000
        /*00a4*/ 	.byte	0x00, 0xf4, 0x21, 0x00


	//----- nvinfo : EIATTR_SPARSE_MMA_MASK
	.align		4
.L_29:
        /*00a8*/ 	.byte	0x03, 0x50
        /*00aa*/ 	.short	0x0000


	//----- nvinfo : EIATTR_MAXREG_COUNT
	.align		4
        /*00ac*/ 	.byte	0x03, 0x1b
        /*00ae*/ 	.short	0x00ff


	//----- nvinfo : EIATTR_EXIT_INSTR_OFFSETS
	.align		4
        /*00b0*/ 	.byte	0x04, 0x1c
        /*00b2*/ 	.short	(.L_31 - .L_30)


	//   ....[0]....
.L_30:
        /*00b4*/ 	.word	0x00000540


	//   ....[1]....
        /*00b8*/ 	.word	0x00000560


	//----- nvinfo : EIATTR_REQNTID
	.align		4
.L_31:
        /*00bc*/ 	.byte	0x04, 0x10
        /*00be*/ 	.short	(.L_33 - .L_32)
.L_32:
        /*00c0*/ 	.word	0x00000080
        /*00c4*/ 	.word	0x00000001
        /*00c8*/ 	.word	0x00000001


	//----- nvinfo : EIATTR_CBANK_PARAM_SIZE
	.align		4
.L_33:
        /*00cc*/ 	.byte	0x03, 0x19
        /*00ce*/ 	.short	0x004c


	//----- nvinfo : EIATTR_PARAM_CBANK
	.align		4
        /*00d0*/ 	.byte	0x04, 0x0a
        /*00d2*/ 	.short	(.L_35 - .L_34)
	.align		4
.L_34:
        /*00d4*/ 	.word	index@(.nv.constant0.triton_poi_fused_cat_9)
        /*00d8*/ 	.short	0x0210
        /*00da*/ 	.short	0x004c


	//----- nvinfo : EIATTR_SW_WAR
	.align		4
.L_35:
        /*00dc*/ 	.byte	0x04, 0x36
        /*00de*/ 	.short	(.L_37 - .L_36)
.L_36:
        /*00e0*/ 	.word	0x00000008
.L_37:


//--------------------- .nv.callgraph             --------------------------
	.section	.nv.callgraph,"",@"SHT_CUDA_CALLGRAPH"
	.align	4
	.sectionentsize	8
	.align		4
        /*0000*/ 	.word	0x00000000
	.align		4
        /*0004*/ 	.word	0xffffffff
	.align		4
        /*0008*/ 	.word	0x00000000
	.align		4
        /*000c*/ 	.word	0xfffffffe
	.align		4
        /*0010*/ 	.word	0x00000000
	.align		4
        /*0014*/ 	.word	0xfffffffd
	.align		4
        /*0018*/ 	.word	0x00000000
	.align		4
        /*001c*/ 	.word	0xfffffffc


//--------------------- .text.triton_poi_fused_cat_9 --------------------------
	.section	.text.triton_poi_fused_cat_9,"ax",@progbits
	.align	128
        .global         triton_poi_fused_cat_9
        .type           triton_poi_fused_cat_9,@function
        .size           triton_poi_fused_cat_9,(.L_x_1 - triton_poi_fused_cat_9)
        .other          triton_poi_fused_cat_9,@"STO_CUDA_ENTRY STV_DEFAULT"
triton_poi_fused_cat_9:
.text.triton_poi_fused_cat_9:
[----:B------:R-:W0:Y:S01]  /*0000*/  LDC R1, c[0x0][0x28] ;  /* 0x00000a00ff017b82 */ /* 0x000e220000000800 */
[----:B------:R-:W1:Y:S07]  /*0010*/  S2R R0, SR_TID.X ;  /* 0x0000000000007919 */ /* 0x000e6e0000002100 */
[----:B------:R-:W2:Y:S01]  /*0020*/  LDC.64 R4, c[0x0][0x230] ;  /* 0x00008c00ff047b82 */ /* 0x000ea20000000a00 */
[----:B------:R-:W-:Y:S01]  /*0030*/  IMAD.MOV.U32 R14, RZ, RZ, RZ ;  /* 0x000000ffff0e7224 */ /* 0x000fe200078e00ff */
[----:B------:R-:W-:Y:S01]  /*0040*/  ULDC.64 UR4, c[0x0][0x208] ;  /* 0x0000820000047ab9 */ /* 0x000fe20000000a00 */
[----:B------:R-:W3:Y:S01]  /*0050*/  S2R R3, SR_CTAID.X ;  /* 0x0000000000037919 */ /* 0x000ee20000002500 */
[----:B------:R-:W-:-:S04]  /*0060*/  IMAD.MOV.U32 R16, RZ, RZ, RZ ;  /* 0x000000ffff107224 */ /* 0x000fc800078e00ff */
[----:B------:R-:W4:Y:S08]  /*0070*/  LDC.64 R12, c[0x0][0x210] ;  /* 0x00008400ff0c7b82 */ /* 0x000f300000000a00 */
[----:B------:R-:W5:Y:S01]  /*0080*/  LDC.64 R10, c[0x0][0x220] ;  /* 0x00008800ff0a7b82 */ /* 0x000f620000000a00 */
[----:B-1----:R-:W-:Y:S02]  /*0090*/  LOP3.LUT R0, R0, 0x7f, RZ, 0xc0, !PT ;  /* 0x0000007f00007812 */ /* 0x002fe400078ec0ff */
[----:B---3--:R-:W-:-:S03]  /*00a0*/  SHF.R.S32.HI R2, RZ, 0x18, R3 ;  /* 0x00000018ff027819 */ /* 0x008fc60000011403 */
[----:B------:R-:W-:Y:S01]  /*00b0*/  IMAD R0, R3, 0x80, R0 ;  /* 0x0000008003007824 */ /* 0x000fe200078e0200 */
[----:B------:R-:W-:-:S04]  /*00c0*/  SGXT R3, R2, 0x1 ;  /* 0x000000010203781a */ /* 0x000fc80000000200 */
[----:B------:R-:W-:Y:S02]  /*00d0*/  SHF.R.S32.HI R7, RZ, 0x1f, R0 ;  /* 0x0000001fff077819 */ /* 0x000fe40000011400 */
[----:B------:R-:W-:-:S04]  /*00e0*/  LEA.HI R6, R3, R0, RZ, 0x2 ;  /* 0x0000000003067211 */ /* 0x000fc800078f10ff */
[--C-:B------:R-:W-:Y:S02]  /*00f0*/  SHF.R.S32.HI R15, RZ, 0x2, R6.reuse ;  /* 0x00000002ff0f7819 */ /* 0x100fe40000011406 */
[----:B------:R-:W-:Y:S02]  /*0100*/  SHF.R.S32.HI R2, RZ, 0x1f, R6 ;  /* 0x0000001fff027819 */ /* 0x000fe40000011406 */
[----:B------:R-:W-:Y:S02]  /*0110*/  LOP3.LUT R9, R6, 0xfffffffc, RZ, 0xc0, !PT ;  /* 0xfffffffc06097812 */ /* 0x000fe400078ec0ff */
[----:B------:R-:W-:Y:S02]  /*0120*/  LEA.HI R8, R2, R15, RZ, 0x7 ;  /* 0x0000000f02087211 */ /* 0x000fe400078f38ff */
[----:B------:R-:W1:Y:S01]  /*0130*/  LDC.64 R2, c[0x0][0x238] ;  /* 0x00008e00ff027b82 */ /* 0x000e620000000a00 */
[----:B------:R-:W-:Y:S01]  /*0140*/  LEA.HI R6, R7, R0, RZ, 0x9 ;  /* 0x0000000007067211 */ /* 0x000fe200078f48ff */
[----:B------:R-:W-:Y:S01]  /*0150*/  IMAD.IADD R20, R0, 0x1, -R9 ;  /* 0x0000000100147824 */ /* 0x000fe200078e0a09 */
[----:B------:R-:W-:-:S02]  /*0160*/  LOP3.LUT R8, R8, 0xffffff80, RZ, 0xc0, !PT ;  /* 0xffffff8008087812 */ /* 0x000fc400078ec0ff */
[----:B------:R-:W-:-:S03]  /*0170*/  SHF.R.S32.HI R19, RZ, 0x9, R6 ;  /* 0x00000009ff137819 */ /* 0x000fc60000011406 */
[----:B------:R-:W-:Y:S02]  /*0180*/  IMAD.IADD R15, R15, 0x1, -R8 ;  /* 0x000000010f0f7824 */ /* 0x000fe400078e0a08 */
[----:B------:R-:W-:Y:S01]  /*0190*/  IMAD R20, R19, 0x80, R20 ;  /* 0x0000008013147824 */ /* 0x000fe200078e0214 */
[----:B------:R-:W-:Y:S01]  /*01a0*/  LOP3.LUT R17, R6, 0xfffffe00, RZ, 0xc0, !PT ;  /* 0xfffffe0006117812 */ /* 0x000fe200078ec0ff */
[----:B------:R-:W3:Y:S01]  /*01b0*/  LDC.64 R8, c[0x0][0x240] ;  /* 0x00009000ff087b82 */ /* 0x000ee20000000a00 */
[C---:B------:R-:W-:Y:S01]  /*01c0*/  LOP3.LUT R21, R15.reuse, 0xffffffe0, RZ, 0xc0, !PT ;  /* 0xffffffe00f157812 */ /* 0x040fe200078ec0ff */
[----:B------:R-:W-:-:S03]  /*01d0*/  IMAD R18, R15, 0x4, R20 ;  /* 0x000000040f127824 */ /* 0x000fc600078e0214 */
[----:B------:R-:W-:Y:S01]  /*01e0*/  ISETP.NE.AND P0, PT, R21, 0x40, PT ;  /* 0x000000401500780c */ /* 0x000fe20003f05270 */
[----:B------:R-:W-:Y:S02]  /*01f0*/  VIADD R23, R18, 0xffffff00 ;  /* 0xffffff0012177836 */ /* 0x000fe40000000000 */
[----:B------:R-:W3:Y:S01]  /*0200*/  LDC.64 R6, c[0x0][0x248] ;  /* 0x00009200ff067b82 */ /* 0x000ee20000000a00 */
[----:B------:R-:W-:Y:S01]  /*0210*/  ISETP.LT.AND P6, PT, R0, 0x800, !P0 ;  /* 0x000008000000780c */ /* 0x000fe200047c1270 */
[----:B--2---:R-:W-:-:S04]  /*0220*/  IMAD.WIDE R22, R23, 0x4, R4 ;  /* 0x0000000417167825 */ /* 0x004fc800078e0204 */
[C---:B-1----:R-:W-:Y:S02]  /*0230*/  IMAD.WIDE R24, R15.reuse, 0x4, R2 ;  /* 0x000000040f187825 */ /* 0x042fe400078e0202 */
[----:B------:R-:W1:Y:S06]  /*0240*/  LDC.64 R4, c[0x0][0x218] ;  /* 0x00008600ff047b82 */ /* 0x000e6c0000000a00 */
[----:B------:R2:W3:Y:S02]  /*0250*/  @P6 LDG.E R16, desc[UR4][R22.64] ;  /* 0x0000000416106981 */ /* 0x0004e4000c1e1900 */
[----:B------:R-:W3:Y:S02]  /*0260*/  LDC.64 R2, c[0x0][0x228] ;  /* 0x00008a00ff027b82 */ /* 0x000ee40000000a00 */
[----:B------:R5:W3:Y:S01]  /*0270*/  @P6 LDG.E.EL R14, desc[UR4][R24.64+-0x100] ;  /* 0xffff0004180e6981 */ /* 0x000ae2000c2e1900 */
[C---:B------:R-:W-:Y:S01]  /*0280*/  IMAD.IADD R26, R0.reuse, 0x1, -R17 ;  /* 0x00000001001a7824 */ /* 0x040fe200078e0a11 */
[C---:B------:R-:W-:Y:S01]  /*0290*/  ISETP.GT.AND P1, PT, R15.reuse, 0x5f, PT ;  /* 0x0000005f0f00780c */ /* 0x040fe20003f24270 */
[----:B------:R-:W-:Y:S01]  /*02a0*/  VIADD R17, R15, 0xffffffe0 ;  /* 0xffffffe00f117836 */ /* 0x000fe20000000000 */
[----:B------:R-:W-:Y:S01]  /*02b0*/  ISETP.NE.AND P3, PT, R21, 0x20, PT ;  /* 0x000000201500780c */ /* 0x000fe20003f65270 */
[----:B------:R-:W-:Y:S01]  /*02c0*/  IMAD R19, R19, 0x80, R26 ;  /* 0x0000008013137824 */ /* 0x000fe200078e021a */
[----:B------:R-:W-:Y:S01]  /*02d0*/  ISETP.LT.AND P2, PT, R0, 0x800, P1 ;  /* 0x000008000000780c */ /* 0x000fe20000f41270 */
[----:B--2---:R-:W-:Y:S01]  /*02e0*/  IMAD R23, R17, 0x4, R20 ;  /* 0x0000000411177824 */ /* 0x004fe200078e0214 */
[----:B------:R-:W-:Y:S01]  /*02f0*/  ISETP.GE.AND P4, PT, R15, 0x20, PT ;  /* 0x000000200f00780c */ /* 0x000fe20003f86270 */
[----:B----4-:R-:W-:-:S03]  /*0300*/  IMAD.WIDE R12, R19, 0x4, R12 ;  /* 0x00000004130c7825 */ /* 0x010fc600078e020c */
[----:B------:R-:W-:Y:S01]  /*0310*/  ISETP.LT.AND P5, PT, R0, 0x800, !P4 ;  /* 0x000008000000780c */ /* 0x000fe200067a1270 */
[----:B-----5:R-:W-:Y:S02]  /*0320*/  VIADD R25, R18, 0xfffffe80 ;  /* 0xfffffe8012197836 */ /* 0x020fe40000000000 */
[----:B------:R-:W-:Y:S01]  /*0330*/  IMAD.WIDE R10, R23, 0x4, R10 ;  /* 0x00000004170a7825 */ /* 0x000fe200078e020a */
[----:B------:R-:W-:-:S03]  /*0340*/  CS2R R22, SRZ ;  /* 0x0000000000167805 */ /* 0x000fc6000001ff00 */
[----:B------:R-:W-:Y:S02]  /*0350*/  IMAD.MOV.U32 R18, RZ, RZ, RZ ;  /* 0x000000ffff127224 */ /* 0x000fe400078e00ff */
[----:B-1----:R-:W-:-:S04]  /*0360*/  IMAD.WIDE R4, R15, 0x4, R4 ;  /* 0x000000040f047825 */ /* 0x002fc800078e0204 */
[----:B---3--:R-:W-:Y:S01]  /*0370*/  IMAD.WIDE R8, R25, 0x4, R8 ;  /* 0x0000000419087825 */ /* 0x008fe200078e0208 */
[----:B------:R-:W-:-:S03]  /*0380*/  CS2R R20, SRZ ;  /* 0x0000000000147805 */ /* 0x000fc6000001ff00 */
[----:B0-----:R-:W-:Y:S01]  /*0390*/  IMAD.WIDE R2, R17, 0x4, R2 ;  /* 0x0000000411027825 */ /* 0x001fe200078e0202 */
[----:B------:R-:W2:Y:S03]  /*03a0*/  @P2 LDG.E R18, desc[UR4][R8.64] ;  /* 0x0000000408122981 */ /* 0x000ea6000c1e1900 */
[----:B------:R-:W-:Y:S01]  /*03b0*/  IMAD.MOV.U32 R17, RZ, RZ, RZ ;  /* 0x000000ffff117224 */ /* 0x000fe200078e00ff */
[----:B------:R-:W3:Y:S05]  /*03c0*/  @P5 LDG.E.EL R20, desc[UR4][R4.64] ;  /* 0x0000000404145981 */ /* 0x000eea000c2e1900 */
[----:B------:R-:W4:Y:S01]  /*03d0*/  @P5 LDG.E R17, desc[UR4][R12.64] ;  /* 0x000000040c115981 */ /* 0x000f22000c1e1900 */
[----:B------:R-:W-:-:S02]  /*03e0*/  SEL R16, R16, RZ, P6 ;  /* 0x000000ff10107207 */ /* 0x000fc40003000000 */
[----:B------:R-:W-:Y:S02]  /*03f0*/  SEL R19, R14, RZ, P6 ;  /* 0x000000ff0e137207 */ /* 0x000fe40003000000 */
[----:B------:R-:W-:Y:S01]  /*0400*/  ISETP.LT.AND P6, PT, R0, 0x800, !P3 ;  /* 0x000008000000780c */ /* 0x000fe20005fc1270 */
[----:B------:R-:W-:Y:S02]  /*0410*/  IMAD.WIDE R14, R15, 0x4, R6 ;  /* 0x000000040f0e7825 */ /* 0x000fe400078e0206 */
[----:B------:R-:W0:Y:S03]  /*0420*/  LDC.64 R6, c[0x0][0x250] ;  /* 0x00009400ff067b82 */ /* 0x000e260000000a00 */
[----:B------:R-:W5:Y:S07]  /*0430*/  @P2 LDG.E.EL R23, desc[UR4][R14.64+-0x180] ;  /* 0xfffe80040e172981 */ /* 0x000f6e000c2e1900 */
[----:B------:R-:W5:Y:S04]  /*0440*/  @P6 LDG.E R21, desc[UR4][R10.64] ;  /* 0x000000040a156981 */ /* 0x000f68000c1e1900 */
[----:B------:R1:W5:Y:S01]  /*0450*/  @P6 LDG.E.EL R22, desc[UR4][R2.64] ;  /* 0x0000000402166981 */ /* 0x000362000c2e1900 */
[----:B--2---:R-:W-:Y:S01]  /*0460*/  SEL R18, R18, RZ, P2 ;  /* 0x000000ff12127207 */ /* 0x004fe20001000000 */
[----:B------:R-:W-:Y:S01]  /*0470*/  FADD R16, R16, R19 ;  /* 0x0000001310107221 */ /* 0x000fe20000000000 */
[----:B---3--:R-:W-:-:S02]  /*0480*/  SEL R20, R20, RZ, P5 ;  /* 0x000000ff14147207 */ /* 0x008fc40002800000 */
[----:B----4-:R-:W-:Y:S01]  /*0490*/  SEL R17, R17, RZ, P5 ;  /* 0x000000ff11117207 */ /* 0x010fe20002800000 */
[----:B0-----:R-:W-:-:S04]  /*04a0*/  IMAD.WIDE R6, R0, 0x4, R6 ;  /* 0x0000000400067825 */ /* 0x001fc800078e0206 */
[----:B-1----:R-:W-:Y:S01]  /*04b0*/  FADD R3, R17, R20 ;  /* 0x0000001411037221 */ /* 0x002fe20000000000 */
[----:B-----5:R-:W-:Y:S02]  /*04c0*/  SEL R23, R23, RZ, P2 ;  /* 0x000000ff17177207 */ /* 0x020fe40001000000 */
[----:B------:R-:W-:-:S03]  /*04d0*/  ISETP.GE.AND P2, PT, R0, 0x800, PT ;  /* 0x000008000000780c */ /* 0x000fc60003f46270 */
[----:B------:R-:W-:Y:S01]  /*04e0*/  FADD R23, R18, R23 ;  /* 0x0000001712177221 */ /* 0x000fe20000000000 */
[----:B------:R-:W-:Y:S02]  /*04f0*/  SEL R21, R21, RZ, P6 ;  /* 0x000000ff15157207 */ /* 0x000fe40003000000 */
[----:B------:R-:W-:Y:S02]  /*0500*/  SEL R22, R22, RZ, P6 ;  /* 0x000000ff16167207 */ /* 0x000fe40003000000 */
[----:B------:R-:W-:-:S03]  /*0510*/  @P0 FSEL R16, R23, RZ, P1 ;  /* 0x000000ff17100208 */ /* 0x000fc60000800000 */
[----:B------:R-:W-:-:S05]  /*0520*/  FADD R21, R21, R22 ;  /* 0x0000001615157221 */ /* 0x000fca0000000000 */
[----:B------:R-:W-:Y:S01]  /*0530*/  @P4 FSEL R3, R21, R16, !P3 ;  /* 0x0000001015034208 */ /* 0x000fe20005800000 */
[----:B------:R-:W-:Y:S06]  /*0540*/  @P2 EXIT ;  /* 0x000000000000294d */ /* 0x000fec0003800000 */
[----:B------:R-:W-:Y:S01]  /*0550*/  STG.E desc[UR4][R6.64], R3 ;  /* 0x0000000306007986 */ /* 0x000fe2000c101904 */
[----:B------:R-:W-:Y:S05]  /*0560*/  EXIT ;  /* 0x000000000000794d */ /* 0x000fea0003800000 */
.L_x_0:
[----:B------:R-:W-:-:S00]  /*0570*/  BRA `(.L_x_0) ;  /* 0xfffffffc00fc7947 */ /* 0x000fc0000383ffff */
[----:B------:R-:W-:-:S00]  /*0580*/  NOP ;  /* 0x0000000000007918 */ /* 0x000fc00000000000 */
[----:B------:R-:W-:-:S00]  /*0590*/  NOP ;  /* 0x0000000000007918 */ /* 0x000fc00000000000 */
[----:B------:R-:W-:-:S00]  /*05a0*/  NOP ;  /* 0x0000000000007918 */ /* 0x000fc00000000000 */
[----:B------:R-:W-:-:S00]  /*05b0*/  NOP ;  /* 0x0000000000007918 */ /* 0x000fc00000000000 */
[----:B------:R-:W-:-:S00]  /*05c0*/  NOP ;  /* 0x0000000000007918 */ /* 0x000fc00000000000 */
[----:B------:R-:W-:-:S00]  /*05d0*/  NOP ;  /* 0x0000000000007918 */ /* 0x000fc00000000000 */
[----:B------:R-:W-:-:S00]  /*05e0*/  NOP ;  /* 0x0000000000007918 */ /* 0x000fc00000000000 */
[----:B------:R-:W-:-:S00]  /*05f0*/  NOP ;  /* 0x0000000000007918 */ /* 0x000fc00000000000 */
.L_x_1:


//--------------------- .nv.constant0.triton_poi_fused_cat_9 --------------------------
	.section	.nv.constant0.triton_poi_fused_cat_9,"a",@progbits
	.sectionflags	@""
	.align	4
.nv.constant0.triton_poi_fused_cat_9:
	.zero		604
